	.headerflags	@"EF_CUDA_TEXMODE_UNIFIED EF_CUDA_64BIT_ADDRESS EF_CUDA_ACCELERATORS EF_CUDA_SM90 EF_CUDA_VIRTUAL_SM(EF_CUDA_SM90)"
	.elftype	@"ET_EXEC"


//--------------------- .nv.info                  --------------------------
	.section	.nv.info,"",@"SHT_CUDA_INFO"
	.align	4


	//----- nvinfo : EIATTR_REGCOUNT
	.align		4
        /*0000*/ 	.byte	0x04, 0x2f
        /*0002*/ 	.short	(.L_3 - .L_2)
	.align		4
.L_2:
        /*0004*/ 	.word	index@(triton_poi_fused__native_batch_norm_legit_no_training_convolution_relu_6)
        /*0008*/ 	.word	0x00000028


	//----- nvinfo : EIATTR_MIN_STACK_SIZE
	.align		4
.L_3:
        /*000c*/ 	.byte	0x04, 0x12
        /*000e*/ 	.short	(.L_5 - .L_4)
	.align		4
.L_4:
        /*0010*/ 	.word	index@(triton_poi_fused__native_batch_norm_legit_no_training_convolution_relu_6)
        /*0014*/ 	.word	0x00000000


	//----- nvinfo : EIATTR_FRAME_SIZE
	.align		4
.L_5:
        /*0018*/ 	.byte	0x04, 0x11
        /*001a*/ 	.short	(.L_7 - .L_6)
	.align		4
.L_6:
        /*001c*/ 	.word	index@(triton_poi_fused__native_batch_norm_legit_no_training_convolution_relu_6)
        /*0020*/ 	.word	0x00000000


	//----- nvinfo : EIATTR_MIN_STACK_SIZE
	.align		4
.L_7:
        /*0024*/ 	.byte	0x04, 0x12
        /*0026*/ 	.short	(.L_9 - .L_8)
	.align		4
.L_8:
        /*0028*/ 	.word	index@(triton_poi_fused__native_batch_norm_legit_no_training_convolution_relu_6)
        /*002c*/ 	.word	0x00000000
.L_9:


//--------------------- .nv.info.triton_poi_fused__native_batch_norm_legit_no_training_convolution_relu_6 --------------------------
	.section	.nv.info.triton_poi_fused__native_batch_norm_legit_no_training_convolution_relu_6,"",@"SHT_CUDA_INFO"
	.sectionflags	@""
	.align	4


	//----- nvinfo : EIATTR_CUDA_API_VERSION
	.align		4
        /*0000*/ 	.byte	0x04, 0x37
        /*0002*/ 	.short	(.L_11 - .L_10)
.L_10:
        /*0004*/ 	.word	0x0000007c


	//----- nvinfo : EIATTR_KPARAM_INFO
	.align		4
.L_11:
        /*0008*/ 	.byte	0x04, 0x17
        /*000a*/ 	.short	(.L_13 - .L_12)
.L_12:
        /*000c*/ 	.word	0x00000000
        /*0010*/ 	.short	0x0007
        /*0012*/ 	.short	0x0038
        /*0014*/ 	.byte	0x00, 0xf0, 0x11, 0x00


	//----- nvinfo : EIATTR_KPARAM_INFO
	.align		4
.L_13:
        /*0018*/ 	.byte	0x04, 0x17
        /*001a*/ 	.short	(.L_15 - .L_14)
.L_14:
        /*001c*/ 	.word	0x00000000
        /*0020*/ 	.short	0x0006
        /*0022*/ 	.short	0x0030
        /*0024*/ 	.byte	0x00, 0xf4, 0x21, 0x00


	//----- nvinfo : EIATTR_KPARAM_INFO
	.align		4
.L_15:
        /*0028*/ 	.byte	0x04, 0x17
        /*002a*/ 	.short	(.L_17 - .L_16)
.L_16:
        /*002c*/ 	.word	0x00000000
        /*0030*/ 	.short	0x0005
        /*0032*/ 	.short	0x0028
        /*0034*/ 	.byte	0x00, 0xf4, 0x21, 0x00


	//----- nvinfo : EIATTR_KPARAM_INFO
	.align		4
.L_17:
        /*0038*/ 	.byte	0x04, 0x17
        /*003a*/ 	.short	(.L_19 - .L_18)
.L_18:
        /*003c*/ 	.word	0x00000000
        /*0040*/ 	.short	0x0004
        /*0042*/ 	.short	0x0020
        /*0044*/ 	.byte	0x00, 0xf4, 0x21, 0x00


	//----- nvinfo : EIATTR_KPARAM_INFO
	.align		4
.L_19:
        /*0048*/ 	.byte	0x04, 0x17
        /*004a*/ 	.short	(.L_21 - .L_20)
.L_20:
        /*004c*/ 	.word	0x00000000
        /*0050*/ 	.short	0x0003
        /*0052*/ 	.short	0x0018
        /*0054*/ 	.byte	0x00, 0xf4, 0x21, 0x00


	//----- nvinfo : EIATTR_KPARAM_INFO
	.align		4
.L_21:
        /*0058*/ 	.byte	0x04, 0x17
        /*005a*/ 	.short	(.L_23 - .L_22)
.L_22:
        /*005c*/ 	.word	0x00000000
        /*0060*/ 	.short	0x0002
        /*0062*/ 	.short	0x0010
        /*0064*/ 	.byte	0x00, 0xf4, 0x21, 0x00


	//----- nvinfo : EIATTR_KPARAM_INFO
	.align		4
.L_23:
        /*0068*/ 	.byte	0x04, 0x17
        /*006a*/ 	.short	(.L_25 - .L_24)
.L_24:
        /*006c*/ 	.word	0x00000000
        /*0070*/ 	.short	0x0001
        /*0072*/ 	.short	0x0008
        /*0074*/ 	.byte	0x00, 0xf4, 0x21, 0x00


	//----- nvinfo : EIATTR_KPARAM_INFO
	.align		4
.L_25:
        /*0078*/ 	.byte	0x04, 0x17
        /*007a*/ 	.short	(.L_27 - .L_26)
.L_26:
        /*007c*/ 	.word	0x00000000
        /*0080*/ 	.short	0x0000
        /*0082*/ 	.short	0x0000
        /*0084*/ 	.byte	0x00, 0xf4, 0x21, 0x00


	//----- nvinfo : EIATTR_SPARSE_MMA_MASK
	.align		4
.L_27:
        /*0088*/ 	.byte	0x03, 0x50
        /*008a*/ 	.short	0x0000


	//----- nvinfo : EIATTR_MAXREG_COUNT
	.align		4
        /*008c*/ 	.byte	0x03, 0x1b
        /*008e*/ 	.short	0x00ff


	//----- nvinfo : EIATTR_EXIT_INSTR_OFFSETS
	.align		4
        /*0090*/ 	.byte	0x04, 0x1c
        /*0092*/ 	.short	(.L_29 - .L_28)


	//   ....[0]....
.L_28:
        /*0094*/ 	.word	0x00000b40


	//----- nvinfo : EIATTR_REQNTID
	.align		4
.L_29:
        /*0098*/ 	.byte	0x04, 0x10
        /*009a*/ 	.short	(.L_31 - .L_30)
.L_30:
        /*009c*/ 	.word	0x00000080
        /*00a0*/ 	.word	0x00000001
        /*00a4*/ 	.word	0x00000001


	//----- nvinfo : EIATTR_CBANK_PARAM_SIZE
	.align		4
.L_31:
        /*00a8*/ 	.byte	0x03, 0x19
        /*00aa*/ 	.short	0x003c


	//----- nvinfo : EIATTR_PARAM_CBANK
	.align		4
        /*00ac*/ 	.byte	0x04, 0x0a
        /*00ae*/ 	.short	(.L_33 - .L_32)
	.align		4
.L_32:
        /*00b0*/ 	.word	index@(.nv.constant0.triton_poi_fused__native_batch_norm_legit_no_training_convolution_relu_6)
        /*00b4*/ 	.short	0x0210
        /*00b6*/ 	.short	0x003c


	//----- nvinfo : EIATTR_SW_WAR
	.align		4
.L_33:
        /*00b8*/ 	.byte	0x04, 0x36
        /*00ba*/ 	.short	(.L_35 - .L_34)
.L_34:
        /*00bc*/ 	.word	0x00000008
.L_35:


//--------------------- .nv.callgraph             --------------------------
	.section	.nv.callgraph,"",@"SHT_CUDA_CALLGRAPH"
	.align	4
	.sectionentsize	8
	.align		4
        /*0000*/ 	.word	0x00000000
	.align		4
        /*0004*/ 	.word	0xffffffff
	.align		4
        /*0008*/ 	.word	0x00000000
	.align		4
        /*000c*/ 	.word	0xfffffffe
	.align		4
        /*0010*/ 	.word	0x00000000
	.align		4
        /*0014*/ 	.word	0xfffffffd
	.align		4
        /*0018*/ 	.word	0x00000000
	.align		4
        /*001c*/ 	.word	0xfffffffc


//--------------------- .nv.constant4             --------------------------
	.section	.nv.constant4,"a",@progbits
	.align	8
	.align		8
.nv.constant4:
        /*0000*/ 	.dword	_$_str
	.align		8
        /*0008*/ 	.dword	_$_str_$_2


//--------------------- .text.triton_poi_fused__native_batch_norm_legit_no_training_convolution_relu_6 --------------------------
	.section	.text.triton_poi_fused__native_batch_norm_legit_no_training_convolution_relu_6,"ax",@progbits
	.align	128
        .global         triton_poi_fused__native_batch_norm_legit_no_training_convolution_relu_6
        .type           triton_poi_fused__native_batch_norm_legit_no_training_convolution_relu_6,@function
        .size           triton_poi_fused__native_batch_norm_legit_no_training_convolution_relu_6,(.L_x_1 - triton_poi_fused__native_batch_norm_legit_no_training_convolution_relu_6)
        .other          triton_poi_fused__native_batch_norm_legit_no_training_convolution_relu_6,@"STO_CUDA_ENTRY STV_DEFAULT"
triton_poi_fused__native_batch_norm_legit_no_training_convolution_relu_6:
.text.triton_poi_fused__native_batch_norm_legit_no_training_convolution_relu_6:
[----:B------:R-:W-:Y:S01]  /*0000*/  LDC R1, c[0x0][0x28] ;  /* 0x00000a00ff017b82 */ /* 0x000fe20000000800 */
[----:B------:R-:W1:Y:S07]  /*0010*/  S2R R0, SR_TID.X ;  /* 0x0000000000007919 */ /* 0x000e6e0000002100 */
[----:B------:R-:W2:Y:S01]  /*0020*/  LDC.64 R30, c[0x0][0x228] ;  /* 0x00008a00ff1e7b82 */ /* 0x000ea20000000a00 */
[----:B------:R-:W-:Y:S01]  /*0030*/  ULDC.64 UR4, c[0x0][0x208] ;  /* 0x0000820000047ab9 */ /* 0x000fe20000000a00 */
[----:B------:R-:W3:Y:S06]  /*0040*/  S2R R3, SR_CTAID.X ;  /* 0x0000000000037919 */ /* 0x000eec0000002500 */
[----:B------:R-:W4:Y:S08]  /*0050*/  LDC.64 R28, c[0x0][0x218] ;  /* 0x00008600ff1c7b82 */ /* 0x000f300000000a00 */
[----:B------:R-:W5:Y:S08]  /*0060*/  LDC.64 R36, c[0x0][0x210] ;  /* 0x00008400ff247b82 */ /* 0x000f700000000a00 */
[----:B------:R-:W5:Y:S01]  /*0070*/  LDC.64 R26, c[0x0][0x220] ;  /* 0x00008800ff1a7b82 */ /* 0x000f620000000a00 */
[----:B-1----:R-:W-:-:S07]  /*0080*/  SHF.L.U32 R0, R0, 0x2, RZ ;  /* 0x0000000200007819 */ /* 0x002fce00000006ff */
[----:B------:R-:W1:Y:S01]  /*0090*/  LDC.64 R24, c[0x0][0x230] ;  /* 0x00008c00ff187b82 */ /* 0x000e620000000a00 */
[----:B------:R-:W-:-:S04]  /*00a0*/  LOP3.LUT R0, R0, 0x1fc, RZ, 0xc0, !PT ;  /* 0x000001fc00007812 */ /* 0x000fc800078ec0ff */
[----:B---3--:R-:W-:-:S03]  /*00b0*/  LEA R2, R3, R0, 0xa ;  /* 0x0000000003027211 */ /* 0x008fc600078e50ff */
[----:B------:R-:W3:Y:S02]  /*00c0*/  LDC.64 R20, c[0x0][0x238] ;  /* 0x00008e00ff147b82 */ /* 0x000ee40000000a00 */
[----:B------:R-:W-:-:S05]  /*00d0*/  IMAD.HI R0, R2, 0x2aaaaaab, RZ ;  /* 0x2aaaaaab02007827 */ /* 0x000fca00078e02ff */
[----:B------:R-:W-:-:S04]  /*00e0*/  SHF.R.U32.HI R3, RZ, 0x1f, R0 ;  /* 0x0000001fff037819 */ /* 0x000fc80000011600 */
[----:B------:R-:W-:-:S05]  /*00f0*/  LEA.HI R3, R0, R3, RZ, 0x1d ;  /* 0x0000000300037211 */ /* 0x000fca00078fe8ff */
[----:B------:R-:W-:-:S04]  /*0100*/  IMAD R8, R3, -0x30, R2 ;  /* 0xffffffd003087824 */ /* 0x000fc800078e0202 */
[----:B--2---:R-:W-:-:S06]  /*0110*/  IMAD.WIDE R4, R8, 0x4, R30 ;  /* 0x0000000408047825 */ /* 0x004fcc00078e021e */
[----:B------:R-:W2:Y:S01]  /*0120*/  LDG.E.EL.128 R4, desc[UR4][R4.64] ;  /* 0x0000000404047981 */ /* 0x000ea2000c2e1d00 */
[----:B----4-:R-:W-:-:S04]  /*0130*/  IMAD.WIDE R12, R8, 0x4, R28 ;  /* 0x00000004080c7825 */ /* 0x010fc800078e021c */
[----:B-----5:R-:W-:Y:S02]  /*0140*/  IMAD.WIDE R36, R2, 0x4, R36 ;  /* 0x0000000402247825 */ /* 0x020fe400078e0224 */
[----:B------:R-:W4:Y:S02]  /*0150*/  LDG.E.EL.128 R12, desc[UR4][R12.64] ;  /* 0x000000040c0c7981 */ /* 0x000f24000c2e1d00 */
[----:B0-----:R-:W-:Y:S02]  /*0160*/  IMAD.WIDE R16, R8, 0x4, R26 ;  /* 0x0000000408107825 */ /* 0x001fe400078e021a */
[----:B------:R-:W4:Y:S04]  /*0170*/  LDG.E.128 R32, desc[UR4][R36.64] ;  /* 0x0000000424207981 */ /* 0x000f28000c1e1d00 */
[----:B------:R-:W5:Y:S01]  /*0180*/  LDG.E.EL.128 R16, desc[UR4][R16.64] ;  /* 0x0000000410107981 */ /* 0x000f62000c2e1d00 */
[----:B--2---:R-:W-:-:S04]  /*0190*/  FADD R0, R4, 9.9999997473787516356e-06 ;  /* 0x3727c5ac04007421 */ /* 0x004fc80000000000 */
[----:B------:R-:W0:Y:S01]  /*01a0*/  MUFU.SQRT R3, R0 ;  /* 0x0000000000037308 */ /* 0x000e220000002000 */
[----:B------:R-:W-:Y:S01]  /*01b0*/  FADD R7, R7, 9.9999997473787516356e-06 ;  /* 0x3727c5ac07077421 */ /* 0x000fe20000000000 */
[----:B------:R-:W-:Y:S01]  /*01c0*/  FADD R6, R6, 9.9999997473787516356e-06 ;  /* 0x3727c5ac06067421 */ /* 0x000fe20000000000 */
[----:B------:R-:W-:-:S05]  /*01d0*/  FADD R5, R5, 9.9999997473787516356e-06 ;  /* 0x3727c5ac05057421 */ /* 0x000fca0000000000 */
[----:B------:R-:W2:Y:S01]  /*01e0*/  MUFU.SQRT R7, R7 ;  /* 0x0000000700077308 */ /* 0x000ea20000002000 */
[----:B0-----:R-:W-:-:S07]  /*01f0*/  FSETP.GT.AND P6, PT, R3, 8.50705917302346158658e+37, PT ;  /* 0x7e8000000300780b */ /* 0x001fce0003fc4000 */
[----:B------:R-:W0:Y:S01]  /*0200*/  MUFU.SQRT R6, R6 ;  /* 0x0000000600067308 */ /* 0x000e220000002000 */
[----:B------:R-:W-:Y:S01]  /*0210*/  FSETP.GEU.AND P5, PT, R3, 1.175494350822287508e-38, PT ;  /* 0x008000000300780b */ /* 0x000fe20003fae000 */
[----:B------:R-:W-:-:S06]  /*0220*/  HFMA2.MMA R0, -RZ, RZ, 1.625, 0 ;  /* 0x3e800000ff007435 */ /* 0x000fcc00000001ff */
[----:B------:R1:W3:Y:S01]  /*0230*/  MUFU.SQRT R9, R5 ;  /* 0x0000000500097308 */ /* 0x0002e20000002000 */
[----:B--2---:R-:W-:Y:S01]  /*0240*/  FSETP.GT.AND P1, PT, R7, 8.50705917302346158658e+37, PT ;  /* 0x7e8000000700780b */ /* 0x004fe20003f24000 */
[----:B------:R-:W-:Y:S01]  /*0250*/  @P6 FMUL R3, R3, 0.25 ;  /* 0x3e80000003036820 */ /* 0x000fe20000400000 */
[----:B0-----:R-:W-:-:S03]  /*0260*/  FSETP.GT.AND P2, PT, R6, 8.50705917302346158658e+37, PT ;  /* 0x7e8000000600780b */ /* 0x001fc60003f44000 */
[----:B------:R-:W-:Y:S01]  /*0270*/  @!P5 FMUL R3, R3, 16777216 ;  /* 0x4b8000000303d820 */ /* 0x000fe20000400000 */
[----:B-1----:R-:W-:Y:S02]  /*0280*/  FSEL R5, R0, 1, P6 ;  /* 0x3f80000000057808 */ /* 0x002fe40003000000 */
[----:B------:R-:W-:Y:S01]  /*0290*/  FSETP.GEU.AND P6, PT, R7, 1.175494350822287508e-38, PT ;  /* 0x008000000700780b */ /* 0x000fe20003fce000 */
[----:B------:R-:W0:Y:S01]  /*02a0*/  MUFU.RCP R4, R3 ;  /* 0x0000000300047308 */ /* 0x000e220000001000 */
[C---:B------:R-:W-:Y:S02]  /*02b0*/  FSETP.GEU.AND P0, PT, R6.reuse, 1.175494350822287508e-38, PT ;  /* 0x008000000600780b */ /* 0x040fe40003f0e000 */
[----:B---3--:R-:W-:Y:S01]  /*02c0*/  FSETP.GT.AND P4, PT, R9, 8.50705917302346158658e+37, PT ;  /* 0x7e8000000900780b */ /* 0x008fe20003f84000 */
[----:B------:R-:W-:Y:S01]  /*02d0*/  @P1 FMUL R7, R7, 0.25 ;  /* 0x3e80000007071820 */ /* 0x000fe20000400000 */
[----:B------:R-:W-:Y:S01]  /*02e0*/  FSETP.GEU.AND P3, PT, R9, 1.175494350822287508e-38, PT ;  /* 0x008000000900780b */ /* 0x000fe20003f6e000 */
[----:B------:R-:W-:Y:S01]  /*02f0*/  @!P5 FMUL R5, R5, 16777216 ;  /* 0x4b8000000505d820 */ /* 0x000fe20000400000 */
[----:B------:R-:W-:-:S05]  /*0300*/  @P2 FMUL R6, R6, 0.25 ;  /* 0x3e80000006062820 */ /* 0x000fca0000400000 */
[----:B------:R-:W-:Y:S02]  /*0310*/  @!P6 FMUL R7, R7, 16777216 ;  /* 0x4b8000000707e820 */ /* 0x000fe40000400000 */
[----:B------:R-:W-:Y:S01]  /*0320*/  @!P0 FMUL R6, R6, 16777216 ;  /* 0x4b80000006068820 */ /* 0x000fe20000400000 */
[----:B0-----:R-:W-:Y:S01]  /*0330*/  FMUL R4, R4, R5 ;  /* 0x0000000504047220 */ /* 0x001fe20000400000 */
[----:B------:R-:W-:Y:S01]  /*0340*/  @P4 FMUL R9, R9, 0.25 ;  /* 0x3e80000009094820 */ /* 0x000fe20000400000 */
[----:B------:R-:W0:Y:S01]  /*0350*/  MUFU.RCP R3, R7 ;  /* 0x0000000700037308 */ /* 0x000e220000001000 */
[----:B----4-:R-:W-:Y:S02]  /*0360*/  FADD R32, R32, R12 ;  /* 0x0000000c20207221 */ /* 0x010fe40000000000 */
[----:B------:R-:W-:-:S05]  /*0370*/  @!P3 FMUL R9, R9, 16777216 ;  /* 0x4b8000000909b820 */ /* 0x000fca0000400000 */
[----:B------:R-:W1:Y:S01]  /*0380*/  MUFU.RCP R5, R6 ;  /* 0x0000000600057308 */ /* 0x000e620000001000 */
[C---:B------:R-:W-:Y:S02]  /*0390*/  FSEL R12, R0.reuse, 1, P1 ;  /* 0x3f800000000c7808 */ /* 0x040fe40000800000 */
[----:B------:R-:W-:-:S05]  /*03a0*/  FSEL R10, R0, 1, P2 ;  /* 0x3f800000000a7808 */ /* 0x000fca0001000000 */
[----:B------:R5:W2:Y:S01]  /*03b0*/  MUFU.RCP R22, R9 ;  /* 0x0000000900167308 */ /* 0x000aa20000001000 */
[----:B------:R-:W-:Y:S01]  /*03c0*/  @!P6 FMUL R12, R12, 16777216 ;  /* 0x4b8000000c0ce820 */ /* 0x000fe20000400000 */
[----:B------:R-:W-:Y:S01]  /*03d0*/  @!P0 FMUL R10, R10, 16777216 ;  /* 0x4b8000000a0a8820 */ /* 0x000fe20000400000 */
[----:B------:R-:W-:Y:S02]  /*03e0*/  FSEL R11, R0, 1, P4 ;  /* 0x3f800000000b7808 */ /* 0x000fe40002000000 */
[----:B0-----:R-:W-:Y:S01]  /*03f0*/  FMUL R3, R3, R12 ;  /* 0x0000000c03037220 */ /* 0x001fe20000400000 */
[----:B-----5:R-:W-:Y:S01]  /*0400*/  FADD R9, -R16, R32 ;  /* 0x0000002010097221 */ /* 0x020fe20000000100 */
[----:B-1----:R-:W-:Y:S01]  /*0410*/  FMUL R16, R5, R10 ;  /* 0x0000000a05107220 */ /* 0x002fe20000400000 */
[----:B------:R-:W-:Y:S02]  /*0420*/  @!P3 FMUL R11, R11, 16777216 ;  /* 0x4b8000000b0bb820 */ /* 0x000fe40000400000 */
[----:B------:R-:W-:Y:S01]  /*0430*/  FMUL R12, R4, R9 ;  /* 0x00000009040c7220 */ /* 0x000fe20000400000 */
[----:B------:R-:W-:-:S04]  /*0440*/  IMAD.WIDE R4, R8, 0x4, R24 ;  /* 0x0000000408047825 */ /* 0x000fc800078e0218 */
[----:B------:R-:W-:-:S04]  /*0450*/  IMAD.WIDE R8, R8, 0x4, R20 ;  /* 0x0000000408087825 */ /* 0x000fc800078e0214 */
[----:B--2---:R-:W-:Y:S01]  /*0460*/  FMUL R22, R22, R11 ;  /* 0x0000000b16167220 */ /* 0x004fe20000400000 */
[----:B------:R-:W2:Y:S04]  /*0470*/  LDG.E.EL.128 R4, desc[UR4][R4.64] ;  /* 0x0000000404047981 */ /* 0x000ea8000c2e1d00 */
[----:B------:R-:W2:Y:S01]  /*0480*/  LDG.E.EL.128 R8, desc[UR4][R8.64] ;  /* 0x0000000408087981 */ /* 0x000ea2000c2e1d00 */
[----:B------:R-:W-:Y:S01]  /*0490*/  FADD R33, R33, R13 ;  /* 0x0000000d21217221 */ /* 0x000fe20000000000 */
[----:B------:R-:W-:Y:S01]  /*04a0*/  FADD R34, R34, R14 ;  /* 0x0000000e22227221 */ /* 0x000fe20000000000 */
[----:B------:R-:W-:Y:S02]  /*04b0*/  FADD R35, R35, R15 ;  /* 0x0000000f23237221 */ /* 0x000fe40000000000 */
[----:B------:R-:W-:-:S04]  /*04c0*/  FADD R17, -R17, R33 ;  /* 0x0000002111117221 */ /* 0x000fc80000000100 */
[----:B------:R-:W-:Y:S01]  /*04d0*/  FMUL R22, R22, R17 ;  /* 0x0000001116167220 */ /* 0x000fe20000400000 */
[----:B--2---:R-:W-:Y:S01]  /*04e0*/  FFMA R4, R4, R12, R8 ;  /* 0x0000000c04047223 */ /* 0x004fe20000000008 */
[----:B------:R-:W-:-:S05]  /*04f0*/  IADD3 R12, R2, 0x200, RZ ;  /* 0x00000200020c7810 */ /* 0x000fca0007ffe0ff */
[----:B------:R-:W-:-:S05]  /*0500*/  IMAD.HI R13, R12, 0x2aaaaaab, RZ ;  /* 0x2aaaaaab0c0d7827 */ /* 0x000fca00078e02ff */
[----:B------:R-:W-:-:S04]  /*0510*/  SHF.R.U32.HI R14, RZ, 0x1f, R13 ;  /* 0x0000001fff0e7819 */ /* 0x000fc8000001160d */
[----:B------:R-:W-:-:S05]  /*0520*/  LEA.HI R13, R13, R14, RZ, 0x1d ;  /* 0x0000000e0d0d7211 */ /* 0x000fca00078fe8ff */
[----:B------:R-:W-:-:S04]  /*0530*/  IMAD R8, R13, -0x30, R12 ;  /* 0xffffffd00d087824 */ /* 0x000fc800078e020c */
[----:B------:R-:W-:-:S06]  /*0540*/  IMAD.WIDE R12, R8, 0x4, R30 ;  /* 0x00000004080c7825 */ /* 0x000fcc00078e021e */
[----:B------:R-:W2:Y:S01]  /*0550*/  LDG.E.EL.128 R12, desc[UR4][R12.64] ;  /* 0x000000040c0c7981 */ /* 0x000ea2000c2e1d00 */
[----:B------:R-:W-:Y:S01]  /*0560*/  FADD R30, -R19, R35 ;  /* 0x00000023131e7221 */ /* 0x000fe20000000100 */
[----:B------:R-:W-:Y:S01]  /*0570*/  FADD R19, -R18, R34 ;  /* 0x0000002212137221 */ /* 0x000fe20000000100 */
[----:B------:R-:W-:-:S04]  /*0580*/  IMAD.WIDE R28, R8, 0x4, R28 ;  /* 0x00000004081c7825 */ /* 0x000fc800078e021c */
[----:B------:R-:W-:Y:S01]  /*0590*/  FMUL R16, R16, R19 ;  /* 0x0000001310107220 */ /* 0x000fe20000400000 */
[----:B------:R-:W-:-:S04]  /*05a0*/  IMAD.WIDE R18, R8, 0x4, R26 ;  /* 0x0000000408127825 */ /* 0x000fc800078e021a */
[----:B------:R-:W-:-:S04]  /*05b0*/  IMAD.WIDE R24, R8, 0x4, R24 ;  /* 0x0000000408187825 */ /* 0x000fc800078e0218 */
[----:B------:R-:W-:-:S04]  /*05c0*/  IMAD.WIDE R20, R8, 0x4, R20 ;  /* 0x0000000408147825 */ /* 0x000fc800078e0214 */
[----:B------:R-:W-:Y:S01]  /*05d0*/  FMUL R3, R3, R30 ;  /* 0x0000001e03037220 */ /* 0x000fe20000400000 */
[----:B------:R-:W-:Y:S01]  /*05e0*/  FFMA R5, R5, R22, R9 ;  /* 0x0000001605057223 */ /* 0x000fe20000000009 */
[----:B------:R-:W-:Y:S01]  /*05f0*/  FFMA R6, R6, R16, R10 ;  /* 0x0000001006067223 */ /* 0x000fe2000000000a */
[----:B------:R-:W3:Y:S04]  /*0600*/  LDG.E.EL.128 R28, desc[UR4][R28.64] ;  /* 0x000000041c1c7981 */ /* 0x000ee8000c2e1d00 */
[----:B------:R-:W4:Y:S04]  /*0610*/  LDG.E.EL.128 R16, desc[UR4][R18.64] ;  /* 0x0000000412107981 */ /* 0x000f28000c2e1d00 */
[----:B------:R-:W5:Y:S04]  /*0620*/  LDG.E.EL.128 R24, desc[UR4][R24.64] ;  /* 0x0000000418187981 */ /* 0x000f68000c2e1d00 */
[----:B------:R-:W5:Y:S04]  /*0630*/  LDG.E.EL.128 R20, desc[UR4][R20.64] ;  /* 0x0000000414147981 */ /* 0x000f68000c2e1d00 */
[----:B------:R0:W-:Y:S04]  /*0640*/  STG.E.128 desc[UR4][R36.64], R32 ;  /* 0x0000002024007986 */ /* 0x0001e8000c101d04 */
[----:B0-----:R-:W3:Y:S01]  /*0650*/  LDG.E.128 R32, desc[UR4][R36.64+0x800] ;  /* 0x0008000424207981 */ /* 0x001ee2000c1e1d00 */
[----:B------:R-:W-:Y:S01]  /*0660*/  FFMA R3, R7, R3, R11 ;  /* 0x0000000307037223 */ /* 0x000fe2000000000b */
[----:B--2---:R-:W-:Y:S01]  /*0670*/  FADD R12, R12, 9.9999997473787516356e-06 ;  /* 0x3727c5ac0c0c7421 */ /* 0x004fe20000000000 */
[----:B------:R-:W-:-:S03]  /*0680*/  FADD R13, R13, 9.9999997473787516356e-06 ;  /* 0x3727c5ac0d0d7421 */ /* 0x000fc60000000000 */
[----:B------:R-:W0:Y:S01]  /*0690*/  MUFU.SQRT R8, R12 ;  /* 0x0000000c00087308 */ /* 0x000e220000002000 */
[----:B------:R-:W-:Y:S01]  /*06a0*/  FADD R15, R15, 9.9999997473787516356e-06 ;  /* 0x3727c5ac0f0f7421 */ /* 0x000fe20000000000 */
[----:B------:R-:W-:-:S06]  /*06b0*/  FADD R14, R14, 9.9999997473787516356e-06 ;  /* 0x3727c5ac0e0e7421 */ /* 0x000fcc0000000000 */
[----:B------:R-:W1:Y:S08]  /*06c0*/  MUFU.SQRT R9, R13 ;  /* 0x0000000d00097308 */ /* 0x000e700000002000 */
[----:B------:R-:W2:Y:S01]  /*06d0*/  MUFU.SQRT R11, R15 ;  /* 0x0000000f000b7308 */ /* 0x000ea20000002000 */
[----:B0-----:R-:W-:-:S07]  /*06e0*/  FSETP.GT.AND P6, PT, R8, 8.50705917302346158658e+37, PT ;  /* 0x7e8000000800780b */ /* 0x001fce0003fc4000 */
[----:B------:R-:W0:Y:S01]  /*06f0*/  MUFU.SQRT R14, R14 ;  /* 0x0000000e000e7308 */ /* 0x000e220000002000 */
[C---:B-1----:R-:W-:Y:S02]  /*0700*/  FSETP.GT.AND P4, PT, R9.reuse, 8.50705917302346158658e+37, PT ;  /* 0x7e8000000900780b */ /* 0x042fe40003f84000 */
[C---:B------:R-:W-:Y:S02]  /*0710*/  FSETP.GEU.AND P5, PT, R8.reuse, 1.175494350822287508e-38, PT ;  /* 0x008000000800780b */ /* 0x040fe40003fae000 */
[----:B------:R-:W-:Y:S02]  /*0720*/  FSETP.GEU.AND P1, PT, R9, 1.175494350822287508e-38, PT ;  /* 0x008000000900780b */ /* 0x000fe40003f2e000 */
[C---:B--2---:R-:W-:Y:S01]  /*0730*/  FSETP.GT.AND P2, PT, R11.reuse, 8.50705917302346158658e+37, PT ;  /* 0x7e8000000b00780b */ /* 0x044fe20003f44000 */
[----:B------:R-:W-:Y:S01]  /*0740*/  @P6 FMUL R8, R8, 0.25 ;  /* 0x3e80000008086820 */ /* 0x000fe20000400000 */
[----:B------:R-:W-:Y:S02]  /*0750*/  FSEL R12, R0, 1, P6 ;  /* 0x3f800000000c7808 */ /* 0x000fe40003000000 */
[----:B------:R-:W-:-:S02]  /*0760*/  FSETP.GEU.AND P6, PT, R11, 1.175494350822287508e-38, PT ;  /* 0x008000000b00780b */ /* 0x000fc40003fce000 */
[C---:B0-----:R-:W-:Y:S01]  /*0770*/  FSETP.GT.AND P3, PT, R14.reuse, 8.50705917302346158658e+37, PT ;  /* 0x7e8000000e00780b */ /* 0x041fe20003f64000 */
[----:B------:R-:W-:Y:S01]  /*0780*/  @P4 FMUL R9, R9, 0.25 ;  /* 0x3e80000009094820 */ /* 0x000fe20000400000 */
[----:B------:R-:W-:Y:S01]  /*0790*/  FSETP.GEU.AND P0, PT, R14, 1.175494350822287508e-38, PT ;  /* 0x008000000e00780b */ /* 0x000fe20003f0e000 */
[----:B------:R-:W-:Y:S02]  /*07a0*/  @!P5 FMUL R8, R8, 16777216 ;  /* 0x4b8000000808d820 */ /* 0x000fe40000400000 */
[----:B------:R-:W-:Y:S02]  /*07b0*/  @!P1 FMUL R9, R9, 16777216 ;  /* 0x4b80000009099820 */ /* 0x000fe40000400000 */
[----:B------:R-:W-:Y:S01]  /*07c0*/  @P2 FMUL R11, R11, 0.25 ;  /* 0x3e8000000b0b2820 */ /* 0x000fe20000400000 */
[----:B------:R0:W1:Y:S03]  /*07d0*/  MUFU.RCP R7, R8 ;  /* 0x0000000800077308 */ /* 0x0000660000001000 */
[----:B------:R-:W-:-:S02]  /*07e0*/  @!P6 FMUL R11, R11, 16777216 ;  /* 0x4b8000000b0be820 */ /* 0x000fc40000400000 */
[----:B------:R-:W-:-:S03]  /*07f0*/  @P3 FMUL R14, R14, 0.25 ;  /* 0x3e8000000e0e3820 */ /* 0x000fc60000400000 */
[----:B------:R-:W2:Y:S01]  /*0800*/  MUFU.RCP R9, R9 ;  /* 0x0000000900097308 */ /* 0x000ea20000001000 */
[----:B0-----:R-:W-:Y:S01]  /*0810*/  FSEL R8, R0, 1, P4 ;  /* 0x3f80000000087808 */ /* 0x001fe20002000000 */
[----:B------:R-:W-:Y:S01]  /*0820*/  @!P0 FMUL R14, R14, 16777216 ;  /* 0x4b8000000e0e8820 */ /* 0x000fe20000400000 */
[----:B------:R-:W-:-:S05]  /*0830*/  @!P5 FMUL R12, R12, 16777216 ;  /* 0x4b8000000c0cd820 */ /* 0x000fca0000400000 */
[----:B------:R-:W0:Y:S01]  /*0840*/  MUFU.RCP R11, R11 ;  /* 0x0000000b000b7308 */ /* 0x000e220000001000 */
[----:B------:R-:W-:Y:S01]  /*0850*/  @!P1 FMUL R8, R8, 16777216 ;  /* 0x4b80000008089820 */ /* 0x000fe20000400000 */
[----:B-1----:R-:W-:Y:S01]  /*0860*/  FMUL R7, R7, R12 ;  /* 0x0000000c07077220 */ /* 0x002fe20000400000 */
[----:B------:R-:W-:-:S05]  /*0870*/  FSEL R12, R0, 1, P2 ;  /* 0x3f800000000c7808 */ /* 0x000fca0001000000 */
[----:B------:R-:W1:Y:S01]  /*0880*/  MUFU.RCP R10, R14 ;  /* 0x0000000e000a7308 */ /* 0x000e620000001000 */
[----:B------:R-:W-:Y:S01]  /*0890*/  FSEL R13, R0, 1, P3 ;  /* 0x3f800000000d7808 */ /* 0x000fe20001800000 */
[----:B--2---:R-:W-:Y:S02]  /*08a0*/  FMUL R0, R9, R8 ;  /* 0x0000000809007220 */ /* 0x004fe40000400000 */
[----:B------:R-:W2:Y:S01]  /*08b0*/  LDC.64 R8, c[0x0][0x240] ;  /* 0x00009000ff087b82 */ /* 0x000ea20000000a00 */
[----:B------:R-:W-:Y:S01]  /*08c0*/  @!P6 FMUL R12, R12, 16777216 ;  /* 0x4b8000000c0ce820 */ /* 0x000fe20000400000 */
[----:B------:R-:W-:Y:S01]  /*08d0*/  @!P0 FMUL R13, R13, 16777216 ;  /* 0x4b8000000d0d8820 */ /* 0x000fe20000400000 */
[----:B---3--:R-:W-:Y:S01]  /*08e0*/  FADD R28, R32, R28 ;  /* 0x0000001c201c7221 */ /* 0x008fe20000000000 */
[----:B------:R-:W-:Y:S01]  /*08f0*/  FADD R29, R33, R29 ;  /* 0x0000001d211d7221 */ /* 0x000fe20000000000 */
[----:B------:R-:W-:Y:S01]  /*0900*/  FADD R30, R34, R30 ;  /* 0x0000001e221e7221 */ /* 0x000fe20000000000 */
[----:B------:R-:W-:Y:S01]  /*0910*/  FADD R31, R35, R31 ;  /* 0x0000001f231f7221 */ /* 0x000fe20000000000 */
[----:B0-----:R-:W-:Y:S01]  /*0920*/  FMUL R12, R11, R12 ;  /* 0x0000000c0b0c7220 */ /* 0x001fe20000400000 */
[----:B----4-:R-:W-:Y:S01]  /*0930*/  FADD R16, -R16, R28 ;  /* 0x0000001c10107221 */ /* 0x010fe20000000100 */
[----:B------:R-:W-:Y:S01]  /*0940*/  FADD R17, -R17, R29 ;  /* 0x0000001d11117221 */ /* 0x000fe20000000100 */
[----:B------:R-:W-:Y:S01]  /*0950*/  FADD R11, -R18, R30 ;  /* 0x0000001e120b7221 */ /* 0x000fe20000000100 */
[----:B-1----:R-:W-:Y:S01]  /*0960*/  FMUL R10, R10, R13 ;  /* 0x0000000d0a0a7220 */ /* 0x002fe20000400000 */
[----:B------:R-:W-:Y:S01]  /*0970*/  FADD R19, -R19, R31 ;  /* 0x0000001f13137221 */ /* 0x000fe20000000100 */
[----:B------:R-:W-:Y:S01]  /*0980*/  FMUL R7, R7, R16 ;  /* 0x0000001007077220 */ /* 0x000fe20000400000 */
[----:B------:R-:W-:Y:S01]  /*0990*/  FMUL R0, R0, R17 ;  /* 0x0000001100007220 */ /* 0x000fe20000400000 */
[----:B------:R-:W-:Y:S01]  /*09a0*/  FMUL R11, R10, R11 ;  /* 0x0000000b0a0b7220 */ /* 0x000fe20000400000 */
[----:B------:R-:W-:Y:S01]  /*09b0*/  FMUL R12, R12, R19 ;  /* 0x000000130c0c7220 */ /* 0x000fe20000400000 */
[----:B-----5:R-:W-:Y:S01]  /*09c0*/  FFMA R20, R24, R7, R20 ;  /* 0x0000000718147223 */ /* 0x020fe20000000014 */
[----:B------:R-:W-:Y:S01]  /*09d0*/  FFMA R0, R25, R0, R21 ;  /* 0x0000000019007223 */ /* 0x000fe20000000015 */
[----:B------:R-:W-:Y:S01]  /*09e0*/  FFMA R11, R26, R11, R22 ;  /* 0x0000000b1a0b7223 */ /* 0x000fe20000000016 */
[----:B------:R-:W-:Y:S01]  /*09f0*/  FFMA R12, R27, R12, R23 ;  /* 0x0000000c1b0c7223 */ /* 0x000fe20000000017 */
[----:B------:R-:W-:-:S02]  /*0a00*/  FSETP.GEU.AND P6, PT, R3, RZ, PT ;  /* 0x000000ff0300720b */ /* 0x000fc40003fce000 */
[----:B------:R-:W-:Y:S02]  /*0a10*/  FSETP.GEU.AND P0, PT, R6, RZ, PT ;  /* 0x000000ff0600720b */ /* 0x000fe40003f0e000 */
[----:B------:R-:W-:Y:S02]  /*0a20*/  SEL R7, R3, RZ, P6 ;  /* 0x000000ff03077207 */ /* 0x000fe40003000000 */
[----:B------:R-:W-:Y:S02]  /*0a30*/  FSETP.GEU.AND P1, PT, R5, RZ, PT ;  /* 0x000000ff0500720b */ /* 0x000fe40003f2e000 */
[----:B------:R-:W-:Y:S02]  /*0a40*/  FSETP.GEU.AND P2, PT, R4, RZ, PT ;  /* 0x000000ff0400720b */ /* 0x000fe40003f4e000 */
[----:B------:R-:W-:Y:S02]  /*0a50*/  FSETP.GEU.AND P3, PT, R11, RZ, PT ;  /* 0x000000ff0b00720b */ /* 0x000fe40003f6e000 */
[----:B------:R-:W-:-:S02]  /*0a60*/  FSETP.GEU.AND P4, PT, R0, RZ, PT ;  /* 0x000000ff0000720b */ /* 0x000fc40003f8e000 */
[----:B------:R-:W-:Y:S02]  /*0a70*/  FSETP.GEU.AND P5, PT, R20, RZ, PT ;  /* 0x000000ff1400720b */ /* 0x000fe40003fae000 */
[----:B------:R-:W-:Y:S01]  /*0a80*/  FSETP.GEU.AND P6, PT, R12, RZ, PT ;  /* 0x000000ff0c00720b */ /* 0x000fe20003fce000 */
[----:B--2---:R-:W-:Y:S01]  /*0a90*/  IMAD.WIDE R8, R2, 0x4, R8 ;  /* 0x0000000402087825 */ /* 0x004fe200078e0208 */
[----:B------:R-:W-:Y:S02]  /*0aa0*/  SEL R6, R6, RZ, P0 ;  /* 0x000000ff06067207 */ /* 0x000fe40000000000 */
[----:B------:R-:W-:Y:S02]  /*0ab0*/  SEL R5, R5, RZ, P1 ;  /* 0x000000ff05057207 */ /* 0x000fe40000800000 */
[----:B------:R-:W-:Y:S02]  /*0ac0*/  SEL R4, R4, RZ, P2 ;  /* 0x000000ff04047207 */ /* 0x000fe40001000000 */
[----:B------:R-:W-:-:S02]  /*0ad0*/  SEL R22, R11, RZ, P3 ;  /* 0x000000ff0b167207 */ /* 0x000fc40001800000 */
[----:B------:R-:W-:Y:S02]  /*0ae0*/  SEL R21, R0, RZ, P4 ;  /* 0x000000ff00157207 */ /* 0x000fe40002000000 */
[----:B------:R-:W-:Y:S02]  /*0af0*/  SEL R20, R20, RZ, P5 ;  /* 0x000000ff14147207 */ /* 0x000fe40002800000 */
[----:B------:R-:W-:Y:S01]  /*0b00*/  SEL R23, R12, RZ, P6 ;  /* 0x000000ff0c177207 */ /* 0x000fe20003000000 */
[----:B------:R-:W-:Y:S04]  /*0b10*/  STG.E.128 desc[UR4][R36.64+0x800], R28 ;  /* 0x0008001c24007986 */ /* 0x000fe8000c101d04 */
[----:B------:R-:W-:Y:S04]  /*0b20*/  STG.E.128 desc[UR4][R8.64], R4 ;  /* 0x0000000408007986 */ /* 0x000fe8000c101d04 */
[----:B------:R-:W-:Y:S01]  /*0b30*/  STG.E.128 desc[UR4][R8.64+0x800], R20 ;  /* 0x0008001408007986 */ /* 0x000fe2000c101d04 */
[----:B------:R-:W-:Y:S05]  /*0b40*/  EXIT ;  /* 0x000000000000794d */ /* 0x000fea0003800000 */
.L_x_0:
[----:B------:R-:W-:-:S00]  /*0b50*/  BRA `(.L_x_0) ;  /* 0xfffffffc00fc7947 */ /* 0x000fc0000383ffff */
[----:B------:R-:W-:-:S00]  /*0b60*/  NOP ;  /* 0x0000000000007918 */ /* 0x000fc00000000000 */
        /* <DEDUP_REMOVED lines=9> */
.L_x_1:


//--------------------- .nv.global.init           --------------------------
	.section	.nv.global.init,"aw",@progbits
.nv.global.init:
	.type		_$_str,@object
	.size		_$_str,(_$_str_$_2 - _$_str)
_$_str:
        /*0000*/ 	.byte	0x5f, 0x5f, 0x43, 0x55, 0x44, 0x41, 0x5f, 0x46, 0x54, 0x5a, 0x00
	.type		_$_str_$_2,@object
	.size		_$_str_$_2,(.L_1 - _$_str_$_2)
_$_str_$_2:
        /*000b*/ 	.byte	0x5f, 0x5f, 0x43, 0x55, 0x44, 0x41, 0x5f, 0x50, 0x52, 0x45, 0x43, 0x5f, 0x53, 0x51, 0x52, 0x54
        /*001b*/ 	.byte	0x00
.L_1:


//--------------------- .nv.constant0.triton_poi_fused__native_batch_norm_legit_no_training_convolution_relu_6 --------------------------
	.section	.nv.constant0.triton_poi_fused__native_batch_norm_legit_no_training_convolution_relu_6,"a",@progbits
	.sectionflags	@""
	.align	4
.nv.constant0.triton_poi_fused__native_batch_norm_legit_no_training_convolution_relu_6:
	.zero		588
